	.headerflags	@"EF_CUDA_TEXMODE_UNIFIED EF_CUDA_64BIT_ADDRESS EF_CUDA_ACCELERATORS EF_CUDA_SM90 EF_CUDA_VIRTUAL_SM(EF_CUDA_SM90)"
	.elftype	@"ET_EXEC"


//--------------------- .nv.info                  --------------------------
	.section	.nv.info,"",@"SHT_CUDA_INFO"
	.align	4


	//----- nvinfo : EIATTR_REGCOUNT
	.align		4
        /*0000*/ 	.byte	0x04, 0x2f
        /*0002*/ 	.short	(.L_1 - .L_0)
	.align		4
.L_0:
        /*0004*/ 	.word	index@(triton_poi_fused_convolution_1)
        /*0008*/ 	.word	0x0000000a


	//----- nvinfo : EIATTR_MIN_STACK_SIZE
	.align		4
.L_1:
        /*000c*/ 	.byte	0x04, 0x12
        /*000e*/ 	.short	(.L_3 - .L_2)
	.align		4
.L_2:
        /*0010*/ 	.word	index@(triton_poi_fused_convolution_1)
        /*0014*/ 	.word	0x00000000


	//----- nvinfo : EIATTR_FRAME_SIZE
	.align		4
.L_3:
        /*0018*/ 	.byte	0x04, 0x11
        /*001a*/ 	.short	(.L_5 - .L_4)
	.align		4
.L_4:
        /*001c*/ 	.word	index@(triton_poi_fused_convolution_1)
        /*0020*/ 	.word	0x00000000


	//----- nvinfo : EIATTR_MIN_STACK_SIZE
	.align		4
.L_5:
        /*0024*/ 	.byte	0x04, 0x12
        /*0026*/ 	.short	(.L_7 - .L_6)
	.align		4
.L_6:
        /*0028*/ 	.word	index@(triton_poi_fused_convolution_1)
        /*002c*/ 	.word	0x00000000
.L_7:


//--------------------- .nv.info.triton_poi_fused_convolution_1 --------------------------
	.section	.nv.info.triton_poi_fused_convolution_1,"",@"SHT_CUDA_INFO"
	.sectionflags	@""
	.align	4


	//----- nvinfo : EIATTR_CUDA_API_VERSION
	.align		4
        /*0000*/ 	.byte	0x04, 0x37
        /*0002*/ 	.short	(.L_9 - .L_8)
.L_8:
        /*0004*/ 	.word	0x0000007c


	//----- nvinfo : EIATTR_KPARAM_INFO
	.align		4
.L_9:
        /*0008*/ 	.byte	0x04, 0x17
        /*000a*/ 	.short	(.L_11 - .L_10)
.L_10:
        /*000c*/ 	.word	0x00000000
        /*0010*/ 	.short	0x0002
        /*0012*/ 	.short	0x0010
        /*0014*/ 	.byte	0x00, 0xf0, 0x11, 0x00


	//----- nvinfo : EIATTR_KPARAM_INFO
	.align		4
.L_11:
        /*0018*/ 	.byte	0x04, 0x17
        /*001a*/ 	.short	(.L_13 - .L_12)
.L_12:
        /*001c*/ 	.word	0x00000000
        /*0020*/ 	.short	0x0001
        /*0022*/ 	.short	0x0008
        /*0024*/ 	.byte	0x00, 0xf4, 0x21, 0x00


	//----- nvinfo : EIATTR_KPARAM_INFO
	.align		4
.L_13:
        /*0028*/ 	.byte	0x04, 0x17
        /*002a*/ 	.short	(.L_15 - .L_14)
.L_14:
        /*002c*/ 	.word	0x00000000
        /*0030*/ 	.short	0x0000
        /*0032*/ 	.short	0x0000
        /*0034*/ 	.byte	0x00, 0xf4, 0x21, 0x00


	//----- nvinfo : EIATTR_SPARSE_MMA_MASK
	.align		4
.L_15:
        /*0038*/ 	.byte	0x03, 0x50
        /*003a*/ 	.short	0x0000


	//----- nvinfo : EIATTR_MAXREG_COUNT
	.align		4
        /*003c*/ 	.byte	0x03, 0x1b
        /*003e*/ 	.short	0x00ff


	//----- nvinfo : EIATTR_EXIT_INSTR_OFFSETS
	.align		4
        /*0040*/ 	.byte	0x04, 0x1c
        /*0042*/ 	.short	(.L_17 - .L_16)


	//   ....[0]....
.L_16:
        /*0044*/ 	.word	0x00000100


	//   ....[1]....
        /*0048*/ 	.word	0x00000120


	//----- nvinfo : EIATTR_REQNTID
	.align		4
.L_17:
        /*004c*/ 	.byte	0x04, 0x10
        /*004e*/ 	.short	(.L_19 - .L_18)
.L_18:
        /*0050*/ 	.word	0x00000020
        /*0054*/ 	.word	0x00000001
        /*0058*/ 	.word	0x00000001


	//----- nvinfo : EIATTR_CBANK_PARAM_SIZE
	.align		4
.L_19:
        /*005c*/ 	.byte	0x03, 0x19
        /*005e*/ 	.short	0x0014


	//----- nvinfo : EIATTR_PARAM_CBANK
	.align		4
        /*0060*/ 	.byte	0x04, 0x0a
        /*0062*/ 	.short	(.L_21 - .L_20)
	.align		4
.L_20:
        /*0064*/ 	.word	index@(.nv.constant0.triton_poi_fused_convolution_1)
        /*0068*/ 	.short	0x0210
        /*006a*/ 	.short	0x0014


	//----- nvinfo : EIATTR_SW_WAR
	.align		4
.L_21:
        /*006c*/ 	.byte	0x04, 0x36
        /*006e*/ 	.short	(.L_23 - .L_22)
.L_22:
        /*0070*/ 	.word	0x00000008
.L_23:


//--------------------- .nv.callgraph             --------------------------
	.section	.nv.callgraph,"",@"SHT_CUDA_CALLGRAPH"
	.align	4
	.sectionentsize	8
	.align		4
        /*0000*/ 	.word	0x00000000
	.align		4
        /*0004*/ 	.word	0xffffffff
	.align		4
        /*0008*/ 	.word	0x00000000
	.align		4
        /*000c*/ 	.word	0xfffffffe
	.align		4
        /*0010*/ 	.word	0x00000000
	.align		4
        /*0014*/ 	.word	0xfffffffd
	.align		4
        /*0018*/ 	.word	0x00000000
	.align		4
        /*001c*/ 	.word	0xfffffffc


//--------------------- .text.triton_poi_fused_convolution_1 --------------------------
	.section	.text.triton_poi_fused_convolution_1,"ax",@progbits
	.align	128
        .global         triton_poi_fused_convolution_1
        .type           triton_poi_fused_convolution_1,@function
        .size           triton_poi_fused_convolution_1,(.L_x_1 - triton_poi_fused_convolution_1)
        .other          triton_poi_fused_convolution_1,@"STO_CUDA_ENTRY STV_DEFAULT"
triton_poi_fused_convolution_1:
.text.triton_poi_fused_convolution_1:
[----:B------:R-:W0:Y:S02]  /*0000*/  LDC R1, c[0x0][0x28] ;  /* 0x00000a00ff017b82 */ /* 0x000e240000000800 */
[----:B------:R-:W1:Y:S01]  /*0010*/  S2R R0, SR_TID.X ;  /* 0x0000000000007919 */ /* 0x000e620000002100 */
[----:B------:R-:W2:Y:S01]  /*0020*/  LDC.64 R2, c[0x0][0x210] ;  /* 0x00008400ff027b82 */ /* 0x000ea20000000a00 */
[----:B------:R-:W-:Y:S01]  /*0030*/  ULDC.64 UR4, c[0x0][0x208] ;  /* 0x0000820000047ab9 */ /* 0x000fe20000000a00 */
[----:B------:R-:W3:Y:S06]  /*0040*/  S2R R7, SR_CTAID.X ;  /* 0x0000000000077919 */ /* 0x000eec0000002500 */
[----:B------:R-:W4:Y:S01]  /*0050*/  LDC.64 R4, c[0x0][0x218] ;  /* 0x00008600ff047b82 */ /* 0x000f220000000a00 */
[----:B-1----:R-:W-:Y:S01]  /*0060*/  SHF.L.U32 R0, R0, 0x1, RZ ;  /* 0x0000000100007819 */ /* 0x002fe200000006ff */
[----:B----4-:R-:W4:Y:S03]  /*0070*/  LDG.E R4, desc[UR4][R4.64] ;  /* 0x0000000404047981 */ /* 0x010f26000c1e1900 */
[----:B------:R-:W-:-:S04]  /*0080*/  LOP3.LUT R0, R0, 0x3e, RZ, 0xc0, !PT ;  /* 0x0000003e00007812 */ /* 0x000fc800078ec0ff */
[----:B---3--:R-:W-:-:S04]  /*0090*/  LEA R7, R7, R0, 0x6 ;  /* 0x0000000007077211 */ /* 0x008fc800078e30ff */
[C---:B------:R-:W-:Y:S01]  /*00a0*/  ISETP.GE.AND P0, PT, R7.reuse, 0x40, PT ;  /* 0x000000400700780c */ /* 0x040fe20003f06270 */
[----:B--2---:R-:W-:Y:S01]  /*00b0*/  IMAD.WIDE R2, R7, 0x4, R2 ;  /* 0x0000000407027825 */ /* 0x004fe200078e0202 */
[----:B------:R-:W-:-:S11]  /*00c0*/  CS2R R6, SRZ ;  /* 0x0000000000067805 */ /* 0x000fd6000001ff00 */
[----:B------:R-:W4:Y:S02]  /*00d0*/  @!P0 LDG.E.64 R6, desc[UR4][R2.64] ;  /* 0x0000000402068981 */ /* 0x000f24000c1e1b00 */
[C---:B----4-:R-:W-:Y:S01]  /*00e0*/  FADD R6, R4.reuse, R6 ;  /* 0x0000000604067221 */ /* 0x050fe20000000000 */
[----:B------:R-:W-:Y:S01]  /*00f0*/  FADD R7, R4, R7 ;  /* 0x0000000704077221 */ /* 0x000fe20000000000 */
[----:B------:R-:W-:Y:S06]  /*0100*/  @P0 EXIT ;  /* 0x000000000000094d */ /* 0x000fec0003800000 */
[----:B------:R-:W-:Y:S01]  /*0110*/  STG.E.64 desc[UR4][R2.64], R6 ;  /* 0x0000000602007986 */ /* 0x000fe2000c101b04 */
[----:B------:R-:W-:Y:S05]  /*0120*/  EXIT ;  /* 0x000000000000794d */ /* 0x000fea0003800000 */
.L_x_0:
[----:B------:R-:W-:-:S00]  /*0130*/  BRA `(.L_x_0) ;  /* 0xfffffffc00fc7947 */ /* 0x000fc0000383ffff */
[----:B------:R-:W-:-:S00]  /*0140*/  NOP ;  /* 0x0000000000007918 */ /* 0x000fc00000000000 */
        /* <DEDUP_REMOVED lines=11> */
.L_x_1:


//--------------------- .nv.constant0.triton_poi_fused_convolution_1 --------------------------
	.section	.nv.constant0.triton_poi_fused_convolution_1,"a",@progbits
	.sectionflags	@""
	.align	4
.nv.constant0.triton_poi_fused_convolution_1:
	.zero		548
